	.headerflags	@"EF_CUDA_TEXMODE_UNIFIED EF_CUDA_64BIT_ADDRESS EF_CUDA_ACCELERATORS EF_CUDA_SM90 EF_CUDA_VIRTUAL_SM(EF_CUDA_SM90)"
	.elftype	@"ET_EXEC"


//--------------------- .nv.info                  --------------------------
	.section	.nv.info,"",@"SHT_CUDA_INFO"
	.align	4


	//----- nvinfo : EIATTR_REGCOUNT
	.align		4
        /*0000*/ 	.byte	0x04, 0x2f
        /*0002*/ 	.short	(.L_1 - .L_0)
	.align		4
.L_0:
        /*0004*/ 	.word	index@(triton_poi_fused_convolution_18)
        /*0008*/ 	.word	0x0000001a


	//----- nvinfo : EIATTR_MIN_STACK_SIZE
	.align		4
.L_1:
        /*000c*/ 	.byte	0x04, 0x12
        /*000e*/ 	.short	(.L_3 - .L_2)
	.align		4
.L_2:
        /*0010*/ 	.word	index@(triton_poi_fused_convolution_18)
        /*0014*/ 	.word	0x00000000


	//----- nvinfo : EIATTR_FRAME_SIZE
	.align		4
.L_3:
        /*0018*/ 	.byte	0x04, 0x11
        /*001a*/ 	.short	(.L_5 - .L_4)
	.align		4
.L_4:
        /*001c*/ 	.word	index@(triton_poi_fused_convolution_18)
        /*0020*/ 	.word	0x00000000


	//----- nvinfo : EIATTR_MIN_STACK_SIZE
	.align		4
.L_5:
        /*0024*/ 	.byte	0x04, 0x12
        /*0026*/ 	.short	(.L_7 - .L_6)
	.align		4
.L_6:
        /*0028*/ 	.word	index@(triton_poi_fused_convolution_18)
        /*002c*/ 	.word	0x00000000
.L_7:


//--------------------- .nv.info.triton_poi_fused_convolution_18 --------------------------
	.section	.nv.info.triton_poi_fused_convolution_18,"",@"SHT_CUDA_INFO"
	.sectionflags	@""
	.align	4


	//----- nvinfo : EIATTR_CUDA_API_VERSION
	.align		4
        /*0000*/ 	.byte	0x04, 0x37
        /*0002*/ 	.short	(.L_9 - .L_8)
.L_8:
        /*0004*/ 	.word	0x0000007c


	//----- nvinfo : EIATTR_KPARAM_INFO
	.align		4
.L_9:
        /*0008*/ 	.byte	0x04, 0x17
        /*000a*/ 	.short	(.L_11 - .L_10)
.L_10:
        /*000c*/ 	.word	0x00000000
        /*0010*/ 	.short	0x0003
        /*0012*/ 	.short	0x0014
        /*0014*/ 	.byte	0x00, 0xf0, 0x11, 0x00


	//----- nvinfo : EIATTR_KPARAM_INFO
	.align		4
.L_11:
        /*0018*/ 	.byte	0x04, 0x17
        /*001a*/ 	.short	(.L_13 - .L_12)
.L_12:
        /*001c*/ 	.word	0x00000000
        /*0020*/ 	.short	0x0002
        /*0022*/ 	.short	0x0010
        /*0024*/ 	.byte	0x00, 0xf0, 0x11, 0x00


	//----- nvinfo : EIATTR_KPARAM_INFO
	.align		4
.L_13:
        /*0028*/ 	.byte	0x04, 0x17
        /*002a*/ 	.short	(.L_15 - .L_14)
.L_14:
        /*002c*/ 	.word	0x00000000
        /*0030*/ 	.short	0x0001
        /*0032*/ 	.short	0x0008
        /*0034*/ 	.byte	0x00, 0xf4, 0x21, 0x00


	//----- nvinfo : EIATTR_KPARAM_INFO
	.align		4
.L_15:
        /*0038*/ 	.byte	0x04, 0x17
        /*003a*/ 	.short	(.L_17 - .L_16)
.L_16:
        /*003c*/ 	.word	0x00000000
        /*0040*/ 	.short	0x0000
        /*0042*/ 	.short	0x0000
        /*0044*/ 	.byte	0x00, 0xf4, 0x21, 0x00


	//----- nvinfo : EIATTR_SPARSE_MMA_MASK
	.align		4
.L_17:
        /*0048*/ 	.byte	0x03, 0x50
        /*004a*/ 	.short	0x0000


	//----- nvinfo : EIATTR_MAXREG_COUNT
	.align		4
        /*004c*/ 	.byte	0x03, 0x1b
        /*004e*/ 	.short	0x00ff


	//----- nvinfo : EIATTR_EXIT_INSTR_OFFSETS
	.align		4
        /*0050*/ 	.byte	0x04, 0x1c
        /*0052*/ 	.short	(.L_19 - .L_18)


	//   ....[0]....
.L_18:
        /*0054*/ 	.word	0x000005f0


	//   ....[1]....
        /*0058*/ 	.word	0x00000640


	//----- nvinfo : EIATTR_REQNTID
	.align		4
.L_19:
        /*005c*/ 	.byte	0x04, 0x10
        /*005e*/ 	.short	(.L_21 - .L_20)
.L_20:
        /*0060*/ 	.word	0x00000080
        /*0064*/ 	.word	0x00000001
        /*0068*/ 	.word	0x00000001


	//----- nvinfo : EIATTR_CBANK_PARAM_SIZE
	.align		4
.L_21:
        /*006c*/ 	.byte	0x03, 0x19
        /*006e*/ 	.short	0x0018


	//----- nvinfo : EIATTR_PARAM_CBANK
	.align		4
        /*0070*/ 	.byte	0x04, 0x0a
        /*0072*/ 	.short	(.L_23 - .L_22)
	.align		4
.L_22:
        /*0074*/ 	.word	index@(.nv.constant0.triton_poi_fused_convolution_18)
        /*0078*/ 	.short	0x0210
        /*007a*/ 	.short	0x0018


	//----- nvinfo : EIATTR_SW_WAR
	.align		4
.L_23:
        /*007c*/ 	.byte	0x04, 0x36
        /*007e*/ 	.short	(.L_25 - .L_24)
.L_24:
        /*0080*/ 	.word	0x00000008
.L_25:


//--------------------- .nv.callgraph             --------------------------
	.section	.nv.callgraph,"",@"SHT_CUDA_CALLGRAPH"
	.align	4
	.sectionentsize	8
	.align		4
        /*0000*/ 	.word	0x00000000
	.align		4
        /*0004*/ 	.word	0xffffffff
	.align		4
        /*0008*/ 	.word	0x00000000
	.align		4
        /*000c*/ 	.word	0xfffffffe
	.align		4
        /*0010*/ 	.word	0x00000000
	.align		4
        /*0014*/ 	.word	0xfffffffd
	.align		4
        /*0018*/ 	.word	0x00000000
	.align		4
        /*001c*/ 	.word	0xfffffffc


//--------------------- .text.triton_poi_fused_convolution_18 --------------------------
	.section	.text.triton_poi_fused_convolution_18,"ax",@progbits
	.sectionflags	@"SHF_BARRIERS=1"
	.align	128
        .global         triton_poi_fused_convolution_18
        .type           triton_poi_fused_convolution_18,@function
        .size           triton_poi_fused_convolution_18,(.L_x_1 - triton_poi_fused_convolution_18)
        .other          triton_poi_fused_convolution_18,@"STO_CUDA_ENTRY STV_DEFAULT"
triton_poi_fused_convolution_18:
.text.triton_poi_fused_convolution_18:
[----:B------:R-:W0:Y:S02]  /*0000*/  LDC R1, c[0x0][0x28] ;  /* 0x00000a00ff017b82 */ /* 0x000e240000000800 */
[----:B------:R-:W1:Y:S01]  /*0010*/  S2R R12, SR_TID.X ;  /* 0x00000000000c7919 */ /* 0x000e620000002100 */
[----:B------:R-:W2:Y:S01]  /*0020*/  LDC.64 R8, c[0x0][0x210] ;  /* 0x00008400ff087b82 */ /* 0x000ea20000000a00 */
[----:B------:R-:W-:Y:S01]  /*0030*/  ULDC.64 UR6, c[0x0][0x208] ;  /* 0x0000820000067ab9 */ /* 0x000fe20000000a00 */
[----:B------:R-:W3:Y:S01]  /*0040*/  S2R R17, SR_CTAID.Y ;  /* 0x0000000000117919 */ /* 0x000ee20000002600 */
[----:B------:R-:W4:Y:S01]  /*0050*/  S2R R3, SR_CTAID.X ;  /* 0x0000000000037919 */ /* 0x000f220000002500 */
[----:B-1----:R-:W-:Y:S01]  /*0060*/  SHF.R.U32.HI R0, RZ, 0x3, R12 ;  /* 0x00000003ff007819 */ /* 0x002fe2000001160c */
[----:B------:R-:W-:Y:S02]  /*0070*/  IMAD.SHL.U32 R2, R12, 0x4, RZ ;  /* 0x000000040c027824 */ /* 0x000fe400078e00ff */
[----:B---3--:R-:W-:Y:S01]  /*0080*/  IMAD.SHL.U32 R17, R17, 0x20, RZ ;  /* 0x0000002011117824 */ /* 0x008fe200078e00ff */
[----:B------:R-:W-:Y:S01]  /*0090*/  SGXT.U32 R0, R0, 0x4 ;  /* 0x000000040000781a */ /* 0x000fe20000000000 */
[----:B----4-:R-:W-:-:S03]  /*00a0*/  IMAD.SHL.U32 R3, R3, 0x20, RZ ;  /* 0x0000002003037824 */ /* 0x010fc600078e00ff */
[----:B------:R-:W-:Y:S02]  /*00b0*/  LOP3.LUT R4, R17, R0, RZ, 0xfc, !PT ;  /* 0x0000000011047212 */ /* 0x000fe400078efcff */
[----:B------:R-:W-:Y:S02]  /*00c0*/  LOP3.LUT R10, R17, 0x10, R0, 0xfe, !PT ;  /* 0x00000010110a7812 */ /* 0x000fe400078efe00 */
[----:B------:R-:W-:Y:S02]  /*00d0*/  SHF.R.S32.HI R5, RZ, 0x1f, R4 ;  /* 0x0000001fff057819 */ /* 0x000fe40000011404 */
[----:B------:R-:W-:Y:S02]  /*00e0*/  SHF.R.S32.HI R7, RZ, 0x1f, R10 ;  /* 0x0000001fff077819 */ /* 0x000fe4000001140a */
[----:B------:R-:W-:Y:S02]  /*00f0*/  LEA.HI R6, R5, R4, RZ, 0x5 ;  /* 0x0000000405067211 */ /* 0x000fe400078f28ff */
[----:B------:R-:W-:-:S02]  /*0100*/  LEA.HI R11, R7, R10, RZ, 0x5 ;  /* 0x0000000a070b7211 */ /* 0x000fc400078f28ff */
[----:B------:R-:W-:Y:S02]  /*0110*/  LOP3.LUT R5, R3, 0x1c, R2, 0xf8, !PT ;  /* 0x0000001c03057812 */ /* 0x000fe400078ef802 */
[C---:B------:R-:W-:Y:S01]  /*0120*/  LOP3.LUT R7, R6.reuse, 0x3ffffe0, RZ, 0xc0, !PT ;  /* 0x03ffffe006077812 */ /* 0x040fe200078ec0ff */
[----:B------:R-:W-:Y:S01]  /*0130*/  IMAD.SHL.U32 R6, R6, 0x100, RZ ;  /* 0x0000010006067824 */ /* 0x000fe200078e00ff */
[----:B------:R-:W-:Y:S01]  /*0140*/  LOP3.LUT R13, R11, 0x3ffffe0, RZ, 0xc0, !PT ;  /* 0x03ffffe00b0d7812 */ /* 0x000fe200078ec0ff */
[C---:B------:R-:W-:Y:S01]  /*0150*/  VIADD R14, R5.reuse, 0x800 ;  /* 0x00000800050e7836 */ /* 0x040fe20000000000 */
[----:B------:R-:W-:Y:S01]  /*0160*/  ISETP.GE.AND P0, PT, R5, 0x40, PT ;  /* 0x000000400500780c */ /* 0x000fe20003f06270 */
[----:B------:R-:W-:Y:S01]  /*0170*/  IMAD.IADD R7, R4, 0x1, -R7 ;  /* 0x0000000104077824 */ /* 0x000fe200078e0a07 */
[----:B------:R-:W-:Y:S01]  /*0180*/  LOP3.LUT R6, R6, 0xffffe000, RZ, 0xc0, !PT ;  /* 0xffffe00006067812 */ /* 0x000fe200078ec0ff */
[----:B------:R-:W-:Y:S01]  /*0190*/  IMAD.IADD R13, R10, 0x1, -R13 ;  /* 0x000000010a0d7824 */ /* 0x000fe200078e0a0d */
[----:B------:R-:W-:Y:S01]  /*01a0*/  ISETP.LT.AND P1, PT, R4, 0x80, !P0 ;  /* 0x000000800400780c */ /* 0x000fe20004721270 */
[----:B------:R-:W-:Y:S01]  /*01b0*/  IMAD.SHL.U32 R11, R11, 0x100, RZ ;  /* 0x000001000b0b7824 */ /* 0x000fe200078e00ff */
[----:B------:R-:W-:Y:S01]  /*01c0*/  ISETP.LT.AND P0, PT, R10, 0x80, !P0 ;  /* 0x000000800a00780c */ /* 0x000fe20004701270 */
[--C-:B------:R-:W-:Y:S01]  /*01d0*/  IMAD R7, R7, 0x40, R14.reuse ;  /* 0x0000004007077824 */ /* 0x100fe200078e020e */
[----:B------:R-:W-:Y:S01]  /*01e0*/  CS2R R4, SRZ ;  /* 0x0000000000047805 */ /* 0x000fe2000001ff00 */
[----:B------:R-:W-:Y:S01]  /*01f0*/  IMAD R13, R13, 0x40, R14 ;  /* 0x000000400d0d7824 */ /* 0x000fe200078e020e */
[----:B------:R-:W-:Y:S01]  /*0200*/  LOP3.LUT R14, R11, 0xffffe000, RZ, 0xc0, !PT ;  /* 0xffffe0000b0e7812 */ /* 0x000fe200078ec0ff */
[----:B------:R-:W-:Y:S01]  /*0210*/  IMAD.IADD R15, R7, 0x1, R6 ;  /* 0x00000001070f7824 */ /* 0x000fe200078e0206 */
[----:B------:R-:W-:-:S03]  /*0220*/  CS2R R6, SRZ ;  /* 0x0000000000067805 */ /* 0x000fc6000001ff00 */
[----:B------:R-:W-:Y:S02]  /*0230*/  IMAD.IADD R13, R13, 0x1, R14 ;  /* 0x000000010d0d7824 */ /* 0x000fe400078e020e */
[----:B--2---:R-:W-:Y:S01]  /*0240*/  IMAD.WIDE R14, R15, 0x4, R8 ;  /* 0x000000040f0e7825 */ /* 0x004fe200078e0208 */
[----:B------:R-:W-:-:S03]  /*0250*/  CS2R R10, SRZ ;  /* 0x00000000000a7805 */ /* 0x000fc6000001ff00 */
[----:B------:R-:W-:Y:S01]  /*0260*/  IMAD.WIDE R18, R13, 0x4, R8 ;  /* 0x000000040d127825 */ /* 0x000fe200078e0208 */
[----:B------:R-:W-:Y:S01]  /*0270*/  CS2R R8, SRZ ;  /* 0x0000000000087805 */ /* 0x000fe2000001ff00 */
[----:B------:R1:W2:Y:S05]  /*0280*/  @P1 LDG.E.EL.128 R4, desc[UR6][R14.64] ;  /* 0x000000060e041981 */ /* 0x0002aa000c2e1d00 */
[----:B------:R3:W4:Y:S01]  /*0290*/  @P0 LDG.E.EL.128 R8, desc[UR6][R18.64] ;  /* 0x0000000612080981 */ /* 0x000722000c2e1d00 */
[----:B------:R-:W5:Y:S01]  /*02a0*/  S2UR UR5, SR_CgaCtaId ;  /* 0x00000000000579c3 */ /* 0x000f620000008800 */
[C---:B------:R-:W-:Y:S01]  /*02b0*/  IMAD.SHL.U32 R13, R12.reuse, 0x80, RZ ;  /* 0x000000800c0d7824 */ /* 0x040fe200078e00ff */
[----:B------:R-:W-:Y:S01]  /*02c0*/  UMOV UR4, 0x400 ;  /* 0x0000040000047882 */ /* 0x000fe20000000000 */
[----:B------:R-:W-:-:S03]  /*02d0*/  IMAD.SHL.U32 R12, R12, 0x2, RZ ;  /* 0x000000020c0c7824 */ /* 0x000fc600078e00ff */
[----:B------:R-:W-:Y:S02]  /*02e0*/  LOP3.LUT R13, R13, 0x380, RZ, 0xc0, !PT ;  /* 0x000003800d0d7812 */ /* 0x000fe400078ec0ff */
[----:B------:R-:W-:Y:S02]  /*02f0*/  LOP3.LUT R22, R12, 0xf0, RZ, 0xc0, !PT ;  /* 0x000000f00c167812 */ /* 0x000fe400078ec0ff */
[C---:B-1----:R-:W-:Y:S02]  /*0300*/  LOP3.LUT R14, R13.reuse, 0x20, RZ, 0xfc, !PT ;  /* 0x000000200d0e7812 */ /* 0x042fe400078efcff */
[C---:B------:R-:W-:Y:S02]  /*0310*/  LOP3.LUT R16, R13.reuse, 0x40, RZ, 0xfc, !PT ;  /* 0x000000400d107812 */ /* 0x040fe400078efcff */
[C---:B------:R-:W-:Y:S02]  /*0320*/  LOP3.LUT R12, R13.reuse, R0, RZ, 0xfc, !PT ;  /* 0x000000000d0c7212 */ /* 0x040fe400078efcff */
[----:B---3--:R-:W-:Y:S01]  /*0330*/  LOP3.LUT R18, R13, 0x60, RZ, 0xfc, !PT ;  /* 0x000000600d127812 */ /* 0x008fe200078efcff */
[----:B-----5:R-:W-:-:S06]  /*0340*/  UPRMT UR4, UR5, 0x654, UR4 ;  /* 0x0000065405047896 */ /* 0x020fcc0008000004 */
[----:B------:R-:W-:Y:S02]  /*0350*/  LEA.HI R13, R13, UR4, RZ, 0x1f ;  /* 0x000000040d0d7c11 */ /* 0x000fe4000f8ff8ff */
[----:B------:R-:W-:Y:S02]  /*0360*/  LEA.HI R15, R14, UR4, RZ, 0x1f ;  /* 0x000000040e0f7c11 */ /* 0x000fe4000f8ff8ff */
[----:B------:R-:W-:Y:S01]  /*0370*/  LEA.HI R21, R16, UR4, RZ, 0x1f ;  /* 0x0000000410157c11 */ /* 0x000fe2000f8ff8ff */
[----:B------:R-:W-:Y:S01]  /*0380*/  IMAD R19, R12, 0x4, R13 ;  /* 0x000000040c137824 */ /* 0x000fe200078e020d */
[----:B------:R-:W-:Y:S01]  /*0390*/  LEA.HI R23, R18, UR4, RZ, 0x1f ;  /* 0x0000000412177c11 */ /* 0x000fe2000f8ff8ff */
[----:B------:R-:W-:Y:S01]  /*03a0*/  IMAD R18, R12, 0x4, R15 ;  /* 0x000000040c127824 */ /* 0x000fe200078e020f */
[----:B------:R-:W-:Y:S01]  /*03b0*/  LOP3.LUT R16, R2, 0x1fc, RZ, 0xc0, !PT ;  /* 0x000001fc02107812 */ /* 0x000fe200078ec0ff */
[C---:B------:R-:W-:Y:S01]  /*03c0*/  IMAD R21, R12.reuse, 0x4, R21 ;  /* 0x000000040c157824 */ /* 0x040fe200078e0215 */
[----:B------:R-:W-:Y:S01]  /*03d0*/  LOP3.LUT R2, R17, 0x1c, R2, 0xf8, !PT ;  /* 0x0000001c11027812 */ /* 0x000fe200078ef802 */
[----:B------:R-:W-:-:S02]  /*03e0*/  IMAD R20, R12, 0x4, R23 ;  /* 0x000000040c147824 */ /* 0x000fc400078e0217 */
[----:B------:R-:W-:Y:S01]  /*03f0*/  VIADD R13, R22, UR4 ;  /* 0x00000004160d7c36 */ /* 0x000fe20008000000 */
[----:B------:R-:W-:Y:S02]  /*0400*/  SHF.R.S32.HI R17, RZ, 0x1f, R2 ;  /* 0x0000001fff117819 */ /* 0x000fe40000011402 */
[----:B------:R-:W-:Y:S01]  /*0410*/  ISETP.GE.AND P0, PT, R2, 0x80, PT ;  /* 0x000000800200780c */ /* 0x000fe20003f06270 */
[----:B------:R-:W-:Y:S01]  /*0420*/  IMAD R13, R16, 0x4, R13 ;  /* 0x00000004100d7824 */ /* 0x000fe200078e020d */
[----:B------:R-:W-:Y:S01]  /*0430*/  LEA.HI R17, R17, R2, RZ, 0x5 ;  /* 0x0000000211117211 */ /* 0x000fe200078f28ff */
[----:B--2---:R-:W-:Y:S04]  /*0440*/  STS [R19], R4 ;  /* 0x0000000413007388 */ /* 0x004fe80000000800 */
[----:B------:R1:W-:Y:S04]  /*0450*/  STS [R18+0x80], R5 ;  /* 0x0000800512007388 */ /* 0x0003e80000000800 */
[----:B------:R2:W-:Y:S04]  /*0460*/  STS [R21+0x100], R6 ;  /* 0x0001000615007388 */ /* 0x0005e80000000800 */
[----:B------:R3:W-:Y:S01]  /*0470*/  STS [R20+0x180], R7 ;  /* 0x0001800714007388 */ /* 0x0007e20000000800 */
[----:B-1----:R-:W1:Y:S03]  /*0480*/  LDC.64 R4, c[0x0][0x218] ;  /* 0x00008600ff047b82 */ /* 0x002e660000000a00 */
[----:B----4-:R4:W-:Y:S01]  /*0490*/  STS [R19+0x40], R8 ;  /* 0x0000400813007388 */ /* 0x0109e20000000800 */
[C---:B--2---:R-:W-:Y:S01]  /*04a0*/  IMAD.SHL.U32 R6, R17.reuse, 0x40, RZ ;  /* 0x0000004011067824 */ /* 0x044fe200078e00ff */
[----:B------:R-:W-:-:S02]  /*04b0*/  LOP3.LUT R17, R17, 0xffffffe0, RZ, 0xc0, !PT ;  /* 0xffffffe011117812 */ /* 0x000fc400078ec0ff */
[----:B------:R2:W-:Y:S02]  /*04c0*/  STS [R18+0xc0], R9 ;  /* 0x0000c00912007388 */ /* 0x0005e40000000800 */
[----:B---3--:R-:W-:Y:S02]  /*04d0*/  LOP3.LUT R7, R6, 0xfffff800, RZ, 0xc0, !PT ;  /* 0xfffff80006077812 */ /* 0x008fe400078ec0ff */
[----:B------:R-:W-:Y:S01]  /*04e0*/  STS [R21+0x140], R10 ;  /* 0x0001400a15007388 */ /* 0x000fe20000000800 */
[----:B------:R-:W-:Y:S02]  /*04f0*/  LOP3.LUT R6, R3, R0, RZ, 0xfc, !PT ;  /* 0x0000000003067212 */ /* 0x000fe400078efcff */
[----:B------:R-:W-:Y:S01]  /*0500*/  LOP3.LUT R0, R3, 0x10, R0, 0xfe, !PT ;  /* 0x0000001003007812 */ /* 0x000fe200078efe00 */
[----:B------:R-:W-:Y:S01]  /*0510*/  STS [R20+0x1c0], R11 ;  /* 0x0001c00b14007388 */ /* 0x000fe20000000800 */
[----:B----4-:R-:W-:Y:S02]  /*0520*/  LOP3.LUT R8, R16, 0x200, RZ, 0xfc, !PT ;  /* 0x0000020010087812 */ /* 0x010fe400078efcff */
[----:B------:R-:W-:Y:S01]  /*0530*/  IADD3 R7, R7, R2, -R17 ;  /* 0x0000000207077210 */ /* 0x000fe20007ffe811 */
[----:B------:R-:W-:Y:S01]  /*0540*/  BAR.SYNC.DEFER_BLOCKING 0x0 ;  /* 0x0000000000007b1d */ /* 0x000fe20000010000 */
[----:B------:R-:W-:-:S02]  /*0550*/  ISETP.LT.AND P1, PT, R6, 0x40, !P0 ;  /* 0x000000400600780c */ /* 0x000fc40004721270 */
[----:B------:R-:W-:Y:S01]  /*0560*/  ISETP.LT.AND P0, PT, R0, 0x40, !P0 ;  /* 0x000000400000780c */ /* 0x000fe20004701270 */
[----:B------:R-:W-:Y:S01]  /*0570*/  IMAD R3, R6, 0x20, R7 ;  /* 0x0000002006037824 */ /* 0x000fe200078e0207 */
[----:B------:R-:W-:-:S03]  /*0580*/  SHF.R.U32.HI R8, RZ, 0x1, R8 ;  /* 0x00000001ff087819 */ /* 0x000fc60000011608 */
[----:B-1----:R-:W-:Y:S01]  /*0590*/  IMAD.WIDE R2, R3, 0x4, R4 ;  /* 0x0000000403027825 */ /* 0x002fe200078e0204 */
[----:B------:R-:W-:-:S05]  /*05a0*/  LOP3.LUT R8, R8, 0x1f0, RZ, 0xc0, !PT ;  /* 0x000001f008087812 */ /* 0x000fca00078ec0ff */
[----:B--2---:R-:W-:-:S04]  /*05b0*/  VIADD R9, R8, UR4 ;  /* 0x0000000408097c36 */ /* 0x004fc80008000000 */
[----:B------:R-:W-:Y:S01]  /*05c0*/  IMAD R9, R16, 0x4, R9 ;  /* 0x0000000410097824 */ /* 0x000fe200078e0209 */
[----:B------:R-:W1:Y:S04]  /*05d0*/  LDS.128 R12, [R13] ;  /* 0x000000000d0c7984 */ /* 0x000e680000000c00 */
[----:B-1----:R1:W-:Y:S01]  /*05e0*/  @P1 STG.E.128 desc[UR6][R2.64], R12 ;  /* 0x0000000c02001986 */ /* 0x0023e2000c101d06 */
[----:B------:R-:W-:Y:S05]  /*05f0*/  @!P0 EXIT ;  /* 0x000000000000894d */ /* 0x000fea0003800000 */
[----:B------:R-:W0:Y:S01]  /*0600*/  LDS.128 R8, [R9+0x800] ;  /* 0x0008000009087984 */ /* 0x000e220000000c00 */
[----:B------:R-:W-:-:S04]  /*0610*/  IMAD R7, R0, 0x20, R7 ;  /* 0x0000002000077824 */ /* 0x000fc800078e0207 */
[----:B------:R-:W-:-:S05]  /*0620*/  IMAD.WIDE R4, R7, 0x4, R4 ;  /* 0x0000000407047825 */ /* 0x000fca00078e0204 */
[----:B0-----:R-:W-:Y:S01]  /*0630*/  STG.E.128 desc[UR6][R4.64], R8 ;  /* 0x0000000804007986 */ /* 0x001fe2000c101d06 */
[----:B------:R-:W-:Y:S05]  /*0640*/  EXIT ;  /* 0x000000000000794d */ /* 0x000fea0003800000 */
.L_x_0:
[----:B------:R-:W-:-:S00]  /*0650*/  BRA `(.L_x_0) ;  /* 0xfffffffc00fc7947 */ /* 0x000fc0000383ffff */
[----:B------:R-:W-:-:S00]  /*0660*/  NOP ;  /* 0x0000000000007918 */ /* 0x000fc00000000000 */
        /* <DEDUP_REMOVED lines=9> */
.L_x_1:


//--------------------- .nv.shared.triton_poi_fused_convolution_18 --------------------------
	.section	.nv.shared.triton_poi_fused_convolution_18,"aw",@nobits
	.sectionflags	@""
	.align	16
	.zero		1024


//--------------------- .nv.constant0.triton_poi_fused_convolution_18 --------------------------
	.section	.nv.constant0.triton_poi_fused_convolution_18,"a",@progbits
	.sectionflags	@""
	.align	4
.nv.constant0.triton_poi_fused_convolution_18:
	.zero		552
